//
// Generated by NVIDIA NVVM Compiler
//
// Compiler Build ID: CL-36424714
// Cuda compilation tools, release 13.0, V13.0.88
// Based on NVVM 20.0.0
//

.version 9.0
.target sm_100
.address_size 64


.func _Z9fibonacciiPi(
	.param .b32 _Z9fibonacciiPi_param_0,
	.param .b64 _Z9fibonacciiPi_param_1
)
{
	.reg .pred 	%p<6>;
	.reg .b32 	%r<36>;
	.reg .b64 	%rd<3>;

	ld.param.u32 	%r34, [_Z9fibonacciiPi_param_0];
	ld.param.u64 	%rd1, [_Z9fibonacciiPi_param_1];
	setp.lt.s32 	%p1, %r34, 2;
	@%p1 bra 	$L__BB0_9;
	max.u32 	%r19, %r34, 3;
	add.s32 	%r1, %r19, -3;
	add.s32 	%r20, %r19, -2;
	shr.u32 	%r21, %r20, 1;
	add.s32 	%r2, %r21, 1;
	and.b32  	%r22, %r20, 6;
	setp.eq.s32 	%p2, %r22, 6;
	@%p2 bra 	$L__BB0_5;
	add.s32 	%r31, %r34, -1;
	and.b32  	%r23, %r2, 3;
	neg.s32 	%r30, %r23;
$L__BB0_3:
	.pragma "nounroll";
	{ // callseq 0, 0
	.param .b32 param0;
	st.param.b32 	[param0], %r31;
	.param .b64 param1;
	st.param.b64 	[param1], %rd1;
	call.uni 
	_Z9fibonacciiPi, 
	(
	param0, 
	param1
	);
	} // callseq 0
	add.s32 	%r31, %r31, -2;
	add.s32 	%r30, %r30, 1;
	setp.ne.s32 	%p3, %r30, 0;
	@%p3 bra 	$L__BB0_3;
	add.s32 	%r34, %r31, 1;
$L__BB0_5:
	setp.lt.u32 	%p4, %r1, 5;
	@%p4 bra 	$L__BB0_9;
	add.s32 	%r35, %r34, 8;
$L__BB0_7:
	add.s32 	%r24, %r35, -9;
	{ // callseq 1, 0
	.param .b32 param0;
	st.param.b32 	[param0], %r24;
	.param .b64 param1;
	st.param.b64 	[param1], %rd1;
	call.uni 
	_Z9fibonacciiPi, 
	(
	param0, 
	param1
	);
	} // callseq 1
	add.s32 	%r25, %r35, -11;
	{ // callseq 2, 0
	.param .b32 param0;
	st.param.b32 	[param0], %r25;
	.param .b64 param1;
	st.param.b64 	[param1], %rd1;
	call.uni 
	_Z9fibonacciiPi, 
	(
	param0, 
	param1
	);
	} // callseq 2
	add.s32 	%r26, %r35, -13;
	{ // callseq 3, 0
	.param .b32 param0;
	st.param.b32 	[param0], %r26;
	.param .b64 param1;
	st.param.b64 	[param1], %rd1;
	call.uni 
	_Z9fibonacciiPi, 
	(
	param0, 
	param1
	);
	} // callseq 3
	add.s32 	%r27, %r35, -15;
	{ // callseq 4, 0
	.param .b32 param0;
	st.param.b32 	[param0], %r27;
	.param .b64 param1;
	st.param.b64 	[param1], %rd1;
	call.uni 
	_Z9fibonacciiPi, 
	(
	param0, 
	param1
	);
	} // callseq 4
	add.s32 	%r35, %r35, -8;
	setp.lt.s32 	%p5, %r35, 10;
	@%p5 bra 	$L__BB0_8;
	bra.uni 	$L__BB0_7;
$L__BB0_8:
	add.s32 	%r34, %r35, -8;
$L__BB0_9:
	cvta.to.global.u64 	%rd2, %rd1;
	ld.global.u32 	%r28, [%rd2];
	add.s32 	%r29, %r28, %r34;
	st.global.u32 	[%rd2], %r29;
	ret;

}
	// .globl	_Z15fibonacciParentPiS_
.visible .entry _Z15fibonacciParentPiS_(
	.param .u64 .ptr .align 1 _Z15fibonacciParentPiS__param_0,
	.param .u64 .ptr .align 1 _Z15fibonacciParentPiS__param_1
)
{
	.reg .pred 	%p<2>;
	.reg .b32 	%r<6>;
	.reg .b64 	%rd<4>;

	ld.param.u64 	%rd2, [_Z15fibonacciParentPiS__param_0];
	ld.param.u64 	%rd1, [_Z15fibonacciParentPiS__param_1];
	cvta.to.global.u64 	%rd3, %rd2;
	mov.u32 	%r2, %ntid.x;
	mov.u32 	%r3, %ctaid.x;
	mov.u32 	%r4, %tid.x;
	mad.lo.s32 	%r5, %r2, %r3, %r4;
	ld.global.u32 	%r1, [%rd3];
	setp.ge.s32 	%p1, %r5, %r1;
	@%p1 bra 	$L__BB1_2;
	{ // callseq 5, 0
	.param .b32 param0;
	st.param.b32 	[param0], %r1;
	.param .b64 param1;
	st.param.b64 	[param1], %rd1;
	call.uni 
	_Z9fibonacciiPi, 
	(
	param0, 
	param1
	);
	} // callseq 5
$L__BB1_2:
	ret;

}


// ===== COMPILED SASS (sm_100) =====

	.target	sm_100

	.elftype	@"ET_EXEC"


//--------------------- .note.nv.tkinfo           --------------------------
	.section	.note.nv.tkinfo,"",@"SHT_NOTE"
	.sectionflags	@"SHF_NOTE_NV_TKINFO"
	.tkinfo
        /*0018*/ 	.word	0x00000002
        /*0030*/ 	.string	""
        /*0030*/ 	.string	"ptxas"
        /*0030*/ 	.string	"Cuda compilation tools, release 13.0, V13.0.88"
        /*0030*/ 	.string	"Build cuda_13.0.r13.0/compiler.36424714_0"
        /*0030*/ 	.string	"-arch sm_100 -m 64 "



//--------------------- .note.nv.cuinfo           --------------------------
	.section	.note.nv.cuinfo,"",@"SHT_NOTE"
	.sectionflags	@"SHF_NOTE_NV_CUINFO"
        /*0018*/ 	.short	0x0002
        /*001a*/ 	.short	0x0064
        /*001c*/ 	.short	0x0082
	.zero		2


//--------------------- .nv.info                  --------------------------
	.section	.nv.info,"",@"SHT_CUDA_INFO"
	.align	4


	//----- nvinfo : EIATTR_REGCOUNT
	.align		4
        /*0000*/ 	.byte	0x04, 0x2f
        /*0002*/ 	.short	(.L_1 - .L_0)
	.align		4
.L_0:
        /*0004*/ 	.word	index@(_Z15fibonacciParentPiS_)
        /*0008*/ 	.word	0x0000001e


	//----- nvinfo : EIATTR_FRAME_SIZE
	.align		4
.L_1:
        /*000c*/ 	.byte	0x04, 0x11
        /*000e*/ 	.short	(.L_3 - .L_2)
	.align		4
.L_2:
        /*0010*/ 	.word	index@($_Z15fibonacciParentPiS_$_Z9fibonacciiPi)
        /*0014*/ 	.word	0x00000000


	//----- nvinfo : EIATTR_FRAME_SIZE
	.align		4
.L_3:
        /*0018*/ 	.byte	0x04, 0x11
        /*001a*/ 	.short	(.L_5 - .L_4)
	.align		4
.L_4:
        /*001c*/ 	.word	index@(_Z15fibonacciParentPiS_)
        /*0020*/ 	.word	0x00000000


	//----- nvinfo : EIATTR_MIN_STACK_SIZE
	.align		4
.L_5:
        /*0024*/ 	.byte	0x04, 0x12
        /*0026*/ 	.short	(.L_7 - .L_6)
	.align		4
.L_6:
        /*0028*/ 	.word	index@(_Z15fibonacciParentPiS_)
        /*002c*/ 	.word	0x00000000
.L_7:


//--------------------- .nv.compat                --------------------------
	.section	.nv.compat,"",@"SHT_CUDA_COMPAT_INFO"
	.align	4
        /*0000*/ 	.byte	0x02, 0x09, 0x00, 0x00, 0x02, 0x02, 0x01, 0x00, 0x02, 0x05, 0x05, 0x00, 0x03, 0x07, 0x01, 0x01
        /*0010*/ 	.byte	0x02, 0x03, 0x00, 0x00, 0x02, 0x06, 0x01, 0x00, 0x04, 0x0b, 0x08, 0x00, 0x09, 0x00, 0x00, 0x00
        /*0020*/ 	.byte	0x00, 0x00, 0x00, 0x00


//--------------------- .nv.info._Z15fibonacciParentPiS_ --------------------------
	.section	.nv.info._Z15fibonacciParentPiS_,"",@"SHT_CUDA_INFO"
	.sectionflags	@""
	.align	4


	//----- nvinfo : EIATTR_CUDA_API_VERSION
	.align		4
        /*0000*/ 	.byte	0x04, 0x37
        /*0002*/ 	.short	(.L_9 - .L_8)
.L_8:
        /*0004*/ 	.word	0x00000082


	//----- nvinfo : EIATTR_KPARAM_INFO
	.align		4
.L_9:
        /*0008*/ 	.byte	0x04, 0x17
        /*000a*/ 	.short	(.L_11 - .L_10)
.L_10:
        /*000c*/ 	.word	0x00000000
        /*0010*/ 	.short	0x0001
        /*0012*/ 	.short	0x0008
        /*0014*/ 	.byte	0x00, 0xf5, 0x21, 0x00


	//----- nvinfo : EIATTR_KPARAM_INFO
	.align		4
.L_11:
        /*0018*/ 	.byte	0x04, 0x17
        /*001a*/ 	.short	(.L_13 - .L_12)
.L_12:
        /*001c*/ 	.word	0x00000000
        /*0020*/ 	.short	0x0000
        /*0022*/ 	.short	0x0000
        /*0024*/ 	.byte	0x00, 0xf5, 0x21, 0x00


	//----- nvinfo : EIATTR_SPARSE_MMA_MASK
	.align		4
.L_13:
        /*0028*/ 	.byte	0x03, 0x50
        /*002a*/ 	.short	0x0000


	//----- nvinfo : EIATTR_MAXREG_COUNT
	.align		4
        /*002c*/ 	.byte	0x03, 0x1b
        /*002e*/ 	.short	0x00ff


	//----- nvinfo : EIATTR_MERCURY_ISA_VERSION
	.align		4
        /*0030*/ 	.byte	0x03, 0x5f
        /*0032*/ 	.short	0x0101


	//----- nvinfo : EIATTR_VRC_CTA_INIT_COUNT
	.align		4
        /*0034*/ 	.byte	0x02, 0x4a
	.zero		1
	.zero		1


	//----- nvinfo : EIATTR_EXIT_INSTR_OFFSETS
	.align		4
        /*0038*/ 	.byte	0x04, 0x1c
        /*003a*/ 	.short	(.L_15 - .L_14)


	//   ....[0]....
.L_14:
        /*003c*/ 	.word	0x00000090


	//   ....[1]....
        /*0040*/ 	.word	0x00000100


	//----- nvinfo : EIATTR_CRS_STACK_SIZE
	.align		4
.L_15:
        /*0044*/ 	.byte	0x04, 0x1e
        /*0046*/ 	.short	(.L_17 - .L_16)
.L_16:
        /*0048*/ 	.word	0x00000000


	//----- nvinfo : EIATTR_CBANK_PARAM_SIZE
	.align		4
.L_17:
        /*004c*/ 	.byte	0x03, 0x19
        /*004e*/ 	.short	0x0010


	//----- nvinfo : EIATTR_PARAM_CBANK
	.align		4
        /*0050*/ 	.byte	0x04, 0x0a
        /*0052*/ 	.short	(.L_19 - .L_18)
	.align		4
.L_18:
        /*0054*/ 	.word	index@(.nv.constant0._Z15fibonacciParentPiS_)
        /*0058*/ 	.short	0x0380
        /*005a*/ 	.short	0x0010


	//----- nvinfo : EIATTR_SW_WAR
	.align		4
.L_19:
        /*005c*/ 	.byte	0x04, 0x36
        /*005e*/ 	.short	(.L_21 - .L_20)
.L_20:
        /*0060*/ 	.word	0x00000008
.L_21:


//--------------------- .nv.callgraph             --------------------------
	.section	.nv.callgraph,"",@"SHT_CUDA_CALLGRAPH"
	.align	4
	.sectionentsize	8
	.align		4
        /*0000*/ 	.word	0x00000000
	.align		4
        /*0004*/ 	.word	0xffffffff
	.align		4
        /*0008*/ 	.word	0x00000000
	.align		4
        /*000c*/ 	.word	0xfffffffe
	.align		4
        /*0010*/ 	.word	0x00000000
	.align		4
        /*0014*/ 	.word	0xfffffffd
	.align		4
        /*0018*/ 	.word	0x00000000
	.align		4
        /*001c*/ 	.word	0xfffffffc


//--------------------- .text._Z15fibonacciParentPiS_ --------------------------
	.section	.text._Z15fibonacciParentPiS_,"ax",@progbits
	.align	128
        .global         _Z15fibonacciParentPiS_
        .type           _Z15fibonacciParentPiS_,@function
        .size           _Z15fibonacciParentPiS_,(.L_x_9 - _Z15fibonacciParentPiS_)
        .other          _Z15fibonacciParentPiS_,@"STO_CUDA_ENTRY STV_DEFAULT"
_Z15fibonacciParentPiS_:
.text._Z15fibonacciParentPiS_:
[----:B------:R-:W0:Y:S08]  /*0000*/  LDC R1, c[0x0][0x37c] ;  /* 0x0000df00ff017b82 */ /* 0x000e300000000800 */
[----:B------:R-:W1:Y:S01]  /*0010*/  LDC.64 R4, c[0x0][0x380] ;  /* 0x0000e000ff047b82 */ /* 0x000e620000000a00 */
[----:B------:R-:W1:Y:S02]  /*0020*/  LDCU.64 UR4, c[0x0][0x358] ;  /* 0x00006b00ff0477ac */ /* 0x000e640008000a00 */
[----:B-1----:R-:W2:Y:S01]  /*0030*/  LDG.E R4, desc[UR4][R4.64] ;  /* 0x0000000404047981 */ /* 0x002ea2000c1e1900 */
[----:B------:R-:W1:Y:S01]  /*0040*/  LDCU UR4, c[0x0][0x360] ;  /* 0x00006c00ff0477ac */ /* 0x000e620008000800 */
[----:B------:R-:W1:Y:S01]  /*0050*/  S2R R3, SR_CTAID.X ;  /* 0x0000000000037919 */ /* 0x000e620000002500 */
[----:B------:R-:W1:Y:S02]  /*0060*/  S2R R0, SR_TID.X ;  /* 0x0000000000007919 */ /* 0x000e640000002100 */
[----:B-1----:R-:W-:-:S05]  /*0070*/  IMAD R3, R3, UR4, R0 ;  /* 0x0000000403037c24 */ /* 0x002fca000f8e0200 */
[----:B--2---:R-:W-:-:S13]  /*0080*/  ISETP.GE.AND P0, PT, R3, R4, PT ;  /* 0x000000040300720c */ /* 0x004fda0003f06270 */
[----:B0-----:R-:W-:Y:S05]  /*0090*/  @P0 EXIT ;  /* 0x000000000000094d */ /* 0x001fea0003800000 */
[----:B------:R-:W0:Y:S01]  /*00a0*/  LDCU.64 UR4, c[0x0][0x388] ;  /* 0x00007100ff0477ac */ /* 0x000e220008000a00 */
[----:B------:R-:W-:Y:S01]  /*00b0*/  MOV R20, 0x100 ;  /* 0x0000010000147802 */ /* 0x000fe20000000f00 */
[----:B------:R-:W-:Y:S02]  /*00c0*/  IMAD.MOV.U32 R21, RZ, RZ, 0x0 ;  /* 0x00000000ff157424 */ /* 0x000fe400078e00ff */
[----:B0-----:R-:W-:Y:S02]  /*00d0*/  IMAD.U32 R6, RZ, RZ, UR4 ;  /* 0x00000004ff067e24 */ /* 0x001fe4000f8e00ff */
[----:B------:R-:W-:-:S07]  /*00e0*/  IMAD.U32 R7, RZ, RZ, UR5 ;  /* 0x00000005ff077e24 */ /* 0x000fce000f8e00ff */
[----:B------:R-:W-:Y:S05]  /*00f0*/  CALL.REL.NOINC `($_Z15fibonacciParentPiS_$_Z9fibonacciiPi) ;  /* 0x0000000000047944 */ /* 0x000fea0003c00000 */
[----:B------:R-:W-:Y:S05]  /*0100*/  EXIT ;  /* 0x000000000000794d */ /* 0x000fea0003800000 */
        .type           $_Z15fibonacciParentPiS_$_Z9fibonacciiPi,@function
        .size           $_Z15fibonacciParentPiS_$_Z9fibonacciiPi,(.L_x_9 - $_Z15fibonacciParentPiS_$_Z9fibonacciiPi)
$_Z15fibonacciParentPiS_$_Z9fibonacciiPi:
[----:B------:R-:W-:-:S05]  /*0110*/  IADD3 R1, PT, PT, R1, -0x38, RZ ;  /* 0xffffffc801017810 */ /* 0x000fca0007ffe0ff */
[----:B------:R-:W-:Y:S04]  /*0120*/  STL [R1+0x30], R27 ;  /* 0x0000301b01007387 */ /* 0x000fe80000100800 */
[----:B------:R-:W-:Y:S04]  /*0130*/  STL [R1+0x2c], R26 ;  /* 0x00002c1a01007387 */ /* 0x000fe80000100800 */
[----:B------:R0:W-:Y:S04]  /*0140*/  STL [R1+0x28], R25 ;  /* 0x0000281901007387 */ /* 0x0001e80000100800 */
[----:B------:R1:W-:Y:S04]  /*0150*/  STL [R1+0x24], R24 ;  /* 0x0000241801007387 */ /* 0x0003e80000100800 */
[----:B------:R-:W-:Y:S01]  /*0160*/  STL [R1+0x20], R23 ;  /* 0x0000201701007387 */ /* 0x000fe20000100800 */
[----:B0-----:R-:W-:-:S03]  /*0170*/  IMAD.MOV.U32 R25, RZ, RZ, R7 ;  /* 0x000000ffff197224 */ /* 0x001fc600078e0007 */
[----:B------:R0:W-:Y:S01]  /*0180*/  STL [R1+0x1c], R22 ;  /* 0x00001c1601007387 */ /* 0x0001e20000100800 */
[----:B-1----:R-:W-:-:S03]  /*0190*/  IMAD.MOV.U32 R24, RZ, RZ, R6 ;  /* 0x000000ffff187224 */ /* 0x002fc600078e0006 */
[----:B------:R-:W-:Y:S04]  /*01a0*/  STL [R1+0x18], R21 ;  /* 0x0000181501007387 */ /* 0x000fe80000100800 */
[----:B------:R-:W-:Y:S01]  /*01b0*/  STL [R1+0x14], R20 ;  /* 0x0000141401007387 */ /* 0x000fe20000100800 */
[----:B0-----:R-:W0:Y:S05]  /*01c0*/  BMOV.32.CLEAR R22, B8 ;  /* 0x0000000008167355 */ /* 0x001e2a0000100000 */
[----:B------:R1:W-:Y:S04]  /*01d0*/  STL [R1+0x10], R19 ;  /* 0x0000101301007387 */ /* 0x0003e80000100800 */
[----:B------:R2:W-:Y:S04]  /*01e0*/  STL [R1+0xc], R18 ;  /* 0x00000c1201007387 */ /* 0x0005e80000100800 */
[----:B------:R3:W-:Y:S01]  /*01f0*/  STL [R1+0x8], R17 ;  /* 0x0000081101007387 */ /* 0x0007e20000100800 */
[----:B-1----:R-:W1:Y:S05]  /*0200*/  BMOV.32.CLEAR R19, B7 ;  /* 0x0000000007137355 */ /* 0x002e6a0000100000 */
[----:B------:R3:W-:Y:S01]  /*0210*/  STL [R1+0x4], R16 ;  /* 0x0000041001007387 */ /* 0x0007e20000100800 */
[----:B--2---:R-:W2:Y:S05]  /*0220*/  BMOV.32.CLEAR R18, B6 ;  /* 0x0000000006127355 */ /* 0x004eaa0000100000 */
[----:B------:R3:W-:Y:S01]  /*0230*/  STL [R1], R2 ;  /* 0x0000000201007387 */ /* 0x0007e20000100800 */
[----:B------:R-:W4:Y:S01]  /*0240*/  LDC.64 R26, c[0x0][0x358] ;  /* 0x0000d600ff1a7b82 */ /* 0x000f220000000a00 */
[----:B------:R-:W-:Y:S01]  /*0250*/  ISETP.GE.AND P0, PT, R4, 0x2, PT ;  /* 0x000000020400780c */ /* 0x000fe20003f06270 */
[----:B------:R-:W-:-:S12]  /*0260*/  BSSY.RECONVERGENT B8, `(.L_x_0) ;  /* 0x000003e000087945 */ /* 0x000fd80003800200 */
[----:B0123--:R-:W-:Y:S05]  /*0270*/  @!P0 BRA `(.L_x_1) ;  /* 0x0000000000f08947 */ /* 0x00ffea0003800000 */
[----:B------:R-:W-:Y:S01]  /*0280*/  VIMNMX.U32 R2, PT, PT, R4, 0x3, !PT ;  /* 0x0000000304027848 */ /* 0x000fe20007fe0000 */
[----:B------:R-:W-:Y:S04]  /*0290*/  BSSY.RECONVERGENT B7, `(.L_x_2) ;  /* 0x0000019000077945 */ /* 0x000fe80003800200 */
[C---:B------:R-:W-:Y:S01]  /*02a0*/  VIADD R0, R2.reuse, 0xfffffffe ;  /* 0xfffffffe02007836 */ /* 0x040fe20000000000 */
[----:B------:R-:W-:-:S04]  /*02b0*/  IADD3 R2, PT, PT, R2, -0x3, RZ ;  /* 0xfffffffd02027810 */ /* 0x000fc80007ffe0ff */
[C---:B------:R-:W-:Y:S02]  /*02c0*/  LOP3.LUT R3, R0.reuse, 0x6, RZ, 0xc0, !PT ;  /* 0x0000000600037812 */ /* 0x040fe400078ec0ff */
[----:B------:R-:W-:Y:S02]  /*02d0*/  LEA.HI R16, R0, 0x1, RZ, 0x1f ;  /* 0x0000000100107811 */ /* 0x000fe400078ff8ff */
[----:B------:R-:W-:-:S13]  /*02e0*/  ISETP.NE.AND P0, PT, R3, 0x6, PT ;  /* 0x000000060300780c */ /* 0x000fda0003f05270 */
[----:B------:R-:W-:Y:S05]  /*02f0*/  @!P0 BRA `(.L_x_3) ;  /* 0x0000000000488947 */ /* 0x000fea0003800000 */
[----:B------:R-:W-:Y:S01]  /*0300*/  LOP3.LUT R16, R16, 0x3, RZ, 0xc0, !PT ;  /* 0x0000000310107812 */ /* 0x000fe200078ec0ff */
[----:B------:R-:W-:Y:S01]  /*0310*/  BSSY.RECONVERGENT B6, `(.L_x_4) ;  /* 0x000000f000067945 */ /* 0x000fe20003800200 */
[----:B------:R-:W-:-:S03]  /*0320*/  VIADD R17, R4, 0xffffffff ;  /* 0xffffffff04117836 */ /* 0x000fc60000000000 */
[----:B------:R-:W-:-:S07]  /*0330*/  IMAD.MOV R16, RZ, RZ, -R16 ;  /* 0x000000ffff107224 */ /* 0x000fce00078e0a10 */
.L_x_5:
[----:B------:R-:W-:Y:S01]  /*0340*/  VIADD R16, R16, 0x1 ;  /* 0x0000000110107836 */ /* 0x000fe20000000000 */
[----:B------:R-:W-:Y:S01]  /*0350*/  MOV R4, R17 ;  /* 0x0000001100047202 */ /* 0x000fe20000000f00 */
[----:B------:R-:W-:Y:S01]  /*0360*/  IMAD.MOV.U32 R6, RZ, RZ, R24 ;  /* 0x000000ffff067224 */ /* 0x000fe200078e0018 */
[----:B------:R-:W-:Y:S01]  /*0370*/  MOV R20, 0x3d0 ;  /* 0x000003d000147802 */ /* 0x000fe20000000f00 */
[----:B------:R-:W-:Y:S01]  /*0380*/  IMAD.MOV.U32 R7, RZ, RZ, R25 ;  /* 0x000000ffff077224 */ /* 0x000fe200078e0019 */
[----:B------:R-:W-:Y:S01]  /*0390*/  ISETP.NE.AND P0, PT, R16, RZ, PT ;  /* 0x000000ff1000720c */ /* 0x000fe20003f05270 */
[----:B------:R-:W-:-:S03]  /*03a0*/  IMAD.MOV.U32 R21, RZ, RZ, 0x0 ;  /* 0x00000000ff157424 */ /* 0x000fc600078e00ff */
[----:B------:R-:W-:-:S09]  /*03b0*/  P2R R23, PR, RZ, 0x1 ;  /* 0x00000001ff177803 */ /* 0x000fd20000000000 */
[----:B----4-:R-:W-:Y:S05]  /*03c0*/  CALL.REL.NOINC `($_Z15fibonacciParentPiS_$_Z9fibonacciiPi) ;  /* 0xfffffffc00507944 */ /* 0x010fea0003c3ffff */
[----:B------:R-:W-:Y:S02]  /*03d0*/  ISETP.NE.AND P6, PT, R23, RZ, PT ;  /* 0x000000ff1700720c */ /* 0x000fe40003fc5270 */
[----:B------:R-:W-:-:S11]  /*03e0*/  IADD3 R17, PT, PT, R17, -0x2, RZ ;  /* 0xfffffffe11117810 */ /* 0x000fd60007ffe0ff */
[----:B------:R-:W-:Y:S05]  /*03f0*/  @P6 BRA `(.L_x_5) ;  /* 0xfffffffc00d06947 */ /* 0x000fea000383ffff */
[----:B------:R-:W-:Y:S05]  /*0400*/  BSYNC.RECONVERGENT B6 ;  /* 0x0000000000067941 */ /* 0x000fea0003800200 */
.L_x_4:
[----:B------:R-:W-:-:S07]  /*0410*/  VIADD R4, R17, 0x1 ;  /* 0x0000000111047836 */ /* 0x000fce0000000000 */
.L_x_3:
[----:B------:R-:W-:Y:S05]  /*0420*/  BSYNC.RECONVERGENT B7 ;  /* 0x0000000000077941 */ /* 0x000fea0003800200 */
.L_x_2:
[----:B------:R-:W-:-:S13]  /*0430*/  ISETP.GE.U32.AND P0, PT, R2, 0x5, PT ;  /* 0x000000050200780c */ /* 0x000fda0003f06070 */
[----:B------:R-:W-:Y:S05]  /*0440*/  @!P0 BRA `(.L_x_1) ;  /* 0x00000000007c8947 */ /* 0x000fea0003800000 */
[----:B------:R-:W-:Y:S01]  /*0450*/  BSSY.RECONVERGENT B6, `(.L_x_6) ;  /* 0x000001d000067945 */ /* 0x000fe20003800200 */
[----:B------:R-:W-:-:S07]  /*0460*/  VIADD R2, R4, 0x8 ;  /* 0x0000000804027836 */ /* 0x000fce0000000000 */
.L_x_7:
[----:B------:R-:W-:Y:S01]  /*0470*/  HFMA2 R21, -RZ, RZ, 0, 0 ;  /* 0x00000000ff157431 */ /* 0x000fe200000001ff */
[----:B------:R-:W-:Y:S01]  /*0480*/  IADD3 R4, PT, PT, R2, -0x9, RZ ;  /* 0xfffffff702047810 */ /* 0x000fe20007ffe0ff */
[----:B------:R-:W-:Y:S01]  /*0490*/  IMAD.MOV.U32 R6, RZ, RZ, R24 ;  /* 0x000000ffff067224 */ /* 0x000fe200078e0018 */
[----:B------:R-:W-:Y:S01]  /*04a0*/  MOV R20, 0x4d0 ;  /* 0x000004d000147802 */ /* 0x000fe20000000f00 */
[----:B------:R-:W-:-:S07]  /*04b0*/  IMAD.MOV.U32 R7, RZ, RZ, R25 ;  /* 0x000000ffff077224 */ /* 0x000fce00078e0019 */
[----:B----4-:R-:W-:Y:S05]  /*04c0*/  CALL.REL.NOINC `($_Z15fibonacciParentPiS_$_Z9fibonacciiPi) ;  /* 0xfffffffc00107944 */ /* 0x010fea0003c3ffff */
[----:B------:R-:W-:Y:S01]  /*04d0*/  VIADD R4, R2, 0xfffffff5 ;  /* 0xfffffff502047836 */ /* 0x000fe20000000000 */
[----:B------:R-:W-:Y:S01]  /*04e0*/  MOV R7, R25 ;  /* 0x0000001900077202 */ /* 0x000fe20000000f00 */
[----:B------:R-:W-:Y:S01]  /*04f0*/  IMAD.MOV.U32 R6, RZ, RZ, R24 ;  /* 0x000000ffff067224 */ /* 0x000fe200078e0018 */
[----:B------:R-:W-:Y:S01]  /*0500*/  MOV R20, 0x530 ;  /* 0x0000053000147802 */ /* 0x000fe20000000f00 */
[----:B------:R-:W-:-:S07]  /*0510*/  IMAD.MOV.U32 R21, RZ, RZ, 0x0 ;  /* 0x00000000ff157424 */ /* 0x000fce00078e00ff */
[----:B------:R-:W-:Y:S05]  /*0520*/  CALL.REL.NOINC `($_Z15fibonacciParentPiS_$_Z9fibonacciiPi) ;  /* 0xfffffff800f87944 */ /* 0x000fea0003c3ffff */
[----:B------:R-:W-:Y:S01]  /*0530*/  VIADD R4, R2, 0xfffffff3 ;  /* 0xfffffff302047836 */ /* 0x000fe20000000000 */
[----:B------:R-:W-:Y:S01]  /*0540*/  MOV R6, R24 ;  /* 0x0000001800067202 */ /* 0x000fe20000000f00 */
[----:B------:R-:W-:Y:S01]  /*0550*/  IMAD.MOV.U32 R7, RZ, RZ, R25 ;  /* 0x000000ffff077224 */ /* 0x000fe200078e0019 */
[----:B------:R-:W-:Y:S01]  /*0560*/  MOV R20, 0x590 ;  /* 0x0000059000147802 */ /* 0x000fe20000000f00 */
[----:B------:R-:W-:-:S07]  /*0570*/  IMAD.MOV.U32 R21, RZ, RZ, 0x0 ;  /* 0x00000000ff157424 */ /* 0x000fce00078e00ff */
[----:B------:R-:W-:Y:S05]  /*0580*/  CALL.REL.NOINC `($_Z15fibonacciParentPiS_$_Z9fibonacciiPi) ;  /* 0xfffffff800e07944 */ /* 0x000fea0003c3ffff */
[----:B------:R-:W-:Y:S01]  /*0590*/  HFMA2 R21, -RZ, RZ, 0, 0 ;  /* 0x00000000ff157431 */ /* 0x000fe200000001ff */
[----:B------:R-:W-:Y:S01]  /*05a0*/  IADD3 R4, PT, PT, R2, -0xf, RZ ;  /* 0xfffffff102047810 */ /* 0x000fe20007ffe0ff */
[----:B------:R-:W-:Y:S01]  /*05b0*/  IMAD.MOV.U32 R6, RZ, RZ, R24 ;  /* 0x000000ffff067224 */ /* 0x000fe200078e0018 */
[----:B------:R-:W-:Y:S01]  /*05c0*/  MOV R20, 0x5f0 ;  /* 0x000005f000147802 */ /* 0x000fe20000000f00 */
[----:B------:R-:W-:-:S07]  /*05d0*/  IMAD.MOV.U32 R7, RZ, RZ, R25 ;  /* 0x000000ffff077224 */ /* 0x000fce00078e0019 */
[----:B------:R-:W-:Y:S05]  /*05e0*/  CALL.REL.NOINC `($_Z15fibonacciParentPiS_$_Z9fibonacciiPi) ;  /* 0xfffffff800c87944 */ /* 0x000fea0003c3ffff */
[----:B------:R-:W-:-:S05]  /*05f0*/  VIADD R2, R2, 0xfffffff8 ;  /* 0xfffffff802027836 */ /* 0x000fca0000000000 */
[----:B------:R-:W-:-:S13]  /*0600*/  ISETP.GE.AND P0, PT, R2, 0xa, PT ;  /* 0x0000000a0200780c */ /* 0x000fda0003f06270 */
[----:B------:R-:W-:Y:S05]  /*0610*/  @P0 BRA `(.L_x_7) ;  /* 0xfffffffc00940947 */ /* 0x000fea000383ffff */
[----:B------:R-:W-:Y:S05]  /*0620*/  BSYNC.RECONVERGENT B6 ;  /* 0x0000000000067941 */ /* 0x000fea0003800200 */
.L_x_6:
[----:B------:R-:W-:-:S07]  /*0630*/  VIADD R4, R2, 0xfffffff8 ;  /* 0xfffffff802047836 */ /* 0x000fce0000000000 */
.L_x_1:
[----:B------:R-:W-:Y:S05]  /*0640*/  BSYNC.RECONVERGENT B8 ;  /* 0x0000000000087941 */ /* 0x000fea0003800200 */
.L_x_0:
[----:B----4-:R-:W-:Y:S01]  /*0650*/  R2UR UR4, R26 ;  /* 0x000000001a0472ca */ /* 0x010fe200000e0000 */
[----:B------:R-:W2:Y:S01]  /*0660*/  LDL R20, [R1+0x14] ;  /* 0x0000140001147983 */ /* 0x000ea20000100800 */
[----:B------:R-:W-:-:S03]  /*0670*/  R2UR UR5, R27 ;  /* 0x000000001b0572ca */ /* 0x000fc600000e0000 */
[----:B------:R-:W2:Y:S01]  /*0680*/  LDL R21, [R1+0x18] ;  /* 0x0000180001157983 */ /* 0x000ea20000100800 */
[----:B------:R0:W-:Y:S05]  /*0690*/  BMOV.32 B6, R18 ;  /* 0x0000001206007356 */ /* 0x0001ea0000000000 */
[----:B------:R1:W-:Y:S05]  /*06a0*/  BMOV.32 B7, R19 ;  /* 0x0000001307007356 */ /* 0x0003ea0000000000 */
[----:B------:R-:W3:Y:S01]  /*06b0*/  LDG.E R3, desc[UR4][R24.64] ;  /* 0x0000000418037981 */ /* 0x000ee2000c1e1900 */
[----:B------:R4:W-:Y:S05]  /*06c0*/  BMOV.32 B8, R22 ;  /* 0x0000001608007356 */ /* 0x0009ea0000000000 */
[----:B------:R-:W2:Y:S04]  /*06d0*/  LDL R2, [R1] ;  /* 0x0000000001027983 */ /* 0x000ea80000100800 */
[----:B------:R-:W2:Y:S04]  /*06e0*/  LDL R16, [R1+0x4] ;  /* 0x0000040001107983 */ /* 0x000ea80000100800 */
[----:B------:R-:W2:Y:S04]  /*06f0*/  LDL R17, [R1+0x8] ;  /* 0x0000080001117983 */ /* 0x000ea80000100800 */
[----:B0-----:R-:W2:Y:S04]  /*0700*/  LDL R18, [R1+0xc] ;  /* 0x00000c0001127983 */ /* 0x001ea80000100800 */
[----:B-1----:R-:W2:Y:S04]  /*0710*/  LDL R19, [R1+0x10] ;  /* 0x0000100001137983 */ /* 0x002ea80000100800 */
[----:B----4-:R-:W2:Y:S04]  /*0720*/  LDL R22, [R1+0x1c] ;  /* 0x00001c0001167983 */ /* 0x010ea80000100800 */
[----:B------:R-:W2:Y:S04]  /*0730*/  LDL R23, [R1+0x20] ;  /* 0x0000200001177983 */ /* 0x000ea80000100800 */
[----:B------:R-:W2:Y:S04]  /*0740*/  LDL R26, [R1+0x2c] ;  /* 0x00002c00011a7983 */ /* 0x000ea80000100800 */
[----:B------:R-:W2:Y:S01]  /*0750*/  LDL R27, [R1+0x30] ;  /* 0x00003000011b7983 */ /* 0x000ea20000100800 */
[----:B---3--:R-:W-:-:S05]  /*0760*/  IADD3 R3, PT, PT, R3, R4, RZ ;  /* 0x0000000403037210 */ /* 0x008fca0007ffe0ff */
[----:B------:R0:W-:Y:S04]  /*0770*/  STG.E desc[UR4][R24.64], R3 ;  /* 0x0000000318007986 */ /* 0x0001e8000c101904 */
[----:B0-----:R-:W2:Y:S04]  /*0780*/  LDL R24, [R1+0x24] ;  /* 0x0000240001187983 */ /* 0x001ea80000100800 */
[----:B------:R0:W2:Y:S02]  /*0790*/  LDL R25, [R1+0x28] ;  /* 0x0000280001197983 */ /* 0x0000a40000100800 */
[----:B0-----:R-:W-:Y:S01]  /*07a0*/  VIADD R1, R1, 0x38 ;  /* 0x0000003801017836 */ /* 0x001fe20000000000 */
[----:B--2---:R-:W-:Y:S06]  /*07b0*/  RET.REL.NODEC R20 `(_Z15fibonacciParentPiS_) ;  /* 0xfffffff814107950 */ /* 0x004fec0003c3ffff */
.L_x_8:
[----:B------:R-:W-:-:S00]  /*07c0*/  BRA `(.L_x_8) ;  /* 0xfffffffc00fc7947 */ /* 0x000fc0000383ffff */
[----:B------:R-:W-:-:S00]  /*07d0*/  NOP ;  /* 0x0000000000007918 */ /* 0x000fc00000000000 */
        /* <DEDUP_REMOVED lines=10> */
.L_x_9:


//--------------------- .nv.shared.reserved.0     --------------------------
	.section	.nv.shared.reserved.0,"aw",@nobits
	.weak		__nv_reservedSMEM_offset_0_alias
	.size		__nv_reservedSMEM_offset_0_alias, 0, 64
	.other		__nv_reservedSMEM_offset_0_alias,@"STO_CUDA_RESERVED_SHARED STV_DEFAULT"
__nv_reservedSMEM_offset_0_alias:
	.zero		0
	.zero		64


//--------------------- .nv.constant0._Z15fibonacciParentPiS_ --------------------------
	.section	.nv.constant0._Z15fibonacciParentPiS_,"a",@progbits
	.sectionflags	@""
	.align	4
.nv.constant0._Z15fibonacciParentPiS_:
	.zero		912


//--------------------- SYMBOLS --------------------------

	.type		.nv.reservedSmem.offset0,@object
	.size		.nv.reservedSmem.offset0,0x4
